	.headerflags	@"EF_CUDA_TEXMODE_UNIFIED EF_CUDA_64BIT_ADDRESS EF_CUDA_SM89 EF_CUDA_VIRTUAL_SM(EF_CUDA_SM89)"
	.elftype	@"ET_EXEC"


//--------------------- .nv.info                  --------------------------
	.section	.nv.info,"",@"SHT_CUDA_INFO"
	.align	4


	//----- nvinfo : EIATTR_REGCOUNT
	.align		4
        /*0000*/ 	.byte	0x04, 0x2f
        /*0002*/ 	.short	(.L_1 - .L_0)
	.align		4
.L_0:
        /*0004*/ 	.word	index@(triton__0d1d2d3d4d5d6de7de)
        /*0008*/ 	.word	0x0000002b


	//----- nvinfo : EIATTR_MAX_STACK_SIZE
	.align		4
.L_1:
        /*000c*/ 	.byte	0x04, 0x23
        /*000e*/ 	.short	(.L_3 - .L_2)
	.align		4
.L_2:
        /*0010*/ 	.word	index@(triton__0d1d2d3d4d5d6de7de)
        /*0014*/ 	.word	0x00000000


	//----- nvinfo : EIATTR_MIN_STACK_SIZE
	.align		4
.L_3:
        /*0018*/ 	.byte	0x04, 0x12
        /*001a*/ 	.short	(.L_5 - .L_4)
	.align		4
.L_4:
        /*001c*/ 	.word	index@(triton__0d1d2d3d4d5d6de7de)
        /*0020*/ 	.word	0x00000000


	//----- nvinfo : EIATTR_FRAME_SIZE
	.align		4
.L_5:
        /*0024*/ 	.byte	0x04, 0x11
        /*0026*/ 	.short	(.L_7 - .L_6)
	.align		4
.L_6:
        /*0028*/ 	.word	index@(triton__0d1d2d3d4d5d6de7de)
        /*002c*/ 	.word	0x00000000
.L_7:


//--------------------- .nv.info.triton__0d1d2d3d4d5d6de7de --------------------------
	.section	.nv.info.triton__0d1d2d3d4d5d6de7de,"",@"SHT_CUDA_INFO"
	.align	4


	//----- nvinfo : EIATTR_CUDA_API_VERSION
	.align		4
        /*0000*/ 	.byte	0x04, 0x37
        /*0002*/ 	.short	(.L_9 - .L_8)
.L_8:
        /*0004*/ 	.word	0x0000007b


	//----- nvinfo : EIATTR_PARAM_CBANK
	.align		4
.L_9:
        /*0008*/ 	.byte	0x04, 0x0a
        /*000a*/ 	.short	(.L_11 - .L_10)
	.align		4
.L_10:
        /*000c*/ 	.word	index@(.nv.constant0.triton__0d1d2d3d4d5d6de7de)
        /*0010*/ 	.short	0x0160
        /*0012*/ 	.short	0x0038


	//----- nvinfo : EIATTR_CBANK_PARAM_SIZE
	.align		4
.L_11:
        /*0014*/ 	.byte	0x03, 0x19
        /*0016*/ 	.short	0x0038


	//----- nvinfo : EIATTR_KPARAM_INFO
	.align		4
        /*0018*/ 	.byte	0x04, 0x17
        /*001a*/ 	.short	(.L_13 - .L_12)
.L_12:
        /*001c*/ 	.word	0x00000000
        /*0020*/ 	.short	0x0007
        /*0022*/ 	.short	0x0034
        /*0024*/ 	.byte	0x00, 0xf0, 0x11, 0x00


	//----- nvinfo : EIATTR_KPARAM_INFO
	.align		4
.L_13:
        /*0028*/ 	.byte	0x04, 0x17
        /*002a*/ 	.short	(.L_15 - .L_14)
.L_14:
        /*002c*/ 	.word	0x00000000
        /*0030*/ 	.short	0x0006
        /*0032*/ 	.short	0x0030
        /*0034*/ 	.byte	0x00, 0xf0, 0x11, 0x00


	//----- nvinfo : EIATTR_KPARAM_INFO
	.align		4
.L_15:
        /*0038*/ 	.byte	0x04, 0x17
        /*003a*/ 	.short	(.L_17 - .L_16)
.L_16:
        /*003c*/ 	.word	0x00000000
        /*0040*/ 	.short	0x0005
        /*0042*/ 	.short	0x0028
        /*0044*/ 	.byte	0x00, 0xf0, 0x21, 0x00


	//----- nvinfo : EIATTR_KPARAM_INFO
	.align		4
.L_17:
        /*0048*/ 	.byte	0x04, 0x17
        /*004a*/ 	.short	(.L_19 - .L_18)
.L_18:
        /*004c*/ 	.word	0x00000000
        /*0050*/ 	.short	0x0004
        /*0052*/ 	.short	0x0020
        /*0054*/ 	.byte	0x00, 0xf0, 0x21, 0x00


	//----- nvinfo : EIATTR_KPARAM_INFO
	.align		4
.L_19:
        /*0058*/ 	.byte	0x04, 0x17
        /*005a*/ 	.short	(.L_21 - .L_20)
.L_20:
        /*005c*/ 	.word	0x00000000
        /*0060*/ 	.short	0x0003
        /*0062*/ 	.short	0x0018
        /*0064*/ 	.byte	0x00, 0xf0, 0x21, 0x00


	//----- nvinfo : EIATTR_KPARAM_INFO
	.align		4
.L_21:
        /*0068*/ 	.byte	0x04, 0x17
        /*006a*/ 	.short	(.L_23 - .L_22)
.L_22:
        /*006c*/ 	.word	0x00000000
        /*0070*/ 	.short	0x0002
        /*0072*/ 	.short	0x0010
        /*0074*/ 	.byte	0x00, 0xf0, 0x21, 0x00


	//----- nvinfo : EIATTR_KPARAM_INFO
	.align		4
.L_23:
        /*0078*/ 	.byte	0x04, 0x17
        /*007a*/ 	.short	(.L_25 - .L_24)
.L_24:
        /*007c*/ 	.word	0x00000000
        /*0080*/ 	.short	0x0001
        /*0082*/ 	.short	0x0008
        /*0084*/ 	.byte	0x00, 0xf0, 0x21, 0x00


	//----- nvinfo : EIATTR_KPARAM_INFO
	.align		4
.L_25:
        /*0088*/ 	.byte	0x04, 0x17
        /*008a*/ 	.short	(.L_27 - .L_26)
.L_26:
        /*008c*/ 	.word	0x00000000
        /*0090*/ 	.short	0x0000
        /*0092*/ 	.short	0x0000
        /*0094*/ 	.byte	0x00, 0xf0, 0x21, 0x00


	//----- nvinfo : EIATTR_MAXREG_COUNT
	.align		4
.L_27:
        /*0098*/ 	.byte	0x03, 0x1b
        /*009a*/ 	.short	0x00ff


	//----- nvinfo : EIATTR_EXIT_INSTR_OFFSETS
	.align		4
        /*009c*/ 	.byte	0x04, 0x1c
        /*009e*/ 	.short	(.L_29 - .L_28)


	//   ....[0]....
.L_28:
        /*00a0*/ 	.word	0x00001760


	//   ....[1]....
        /*00a4*/ 	.word	0x00001780


	//----- nvinfo : EIATTR_MAX_THREADS
	.align		4
.L_29:
        /*00a8*/ 	.byte	0x04, 0x05
        /*00aa*/ 	.short	(.L_31 - .L_30)
.L_30:
        /*00ac*/ 	.word	0x00000080
        /*00b0*/ 	.word	0x00000001
        /*00b4*/ 	.word	0x00000001
.L_31:


//--------------------- .nv.rel.action            --------------------------
	.section	.nv.rel.action,"",@"SHT_CUDA_RELOCINFO"
	.align	8
	.sectionentsize	8
        /*0000*/ 	.byte	0x73, 0x00, 0x00, 0x00, 0x00, 0x00, 0x00, 0x00, 0x00, 0x00, 0x00, 0x11, 0x25, 0x00, 0x05, 0x36


//--------------------- .nv.constant0.triton__0d1d2d3d4d5d6de7de --------------------------
	.section	.nv.constant0.triton__0d1d2d3d4d5d6de7de,"a",@progbits
	.align	4
.nv.constant0.triton__0d1d2d3d4d5d6de7de:
	.zero		408


//--------------------- .text.triton__0d1d2d3d4d5d6de7de --------------------------
	.section	.text.triton__0d1d2d3d4d5d6de7de,"ax",@progbits
	.sectionflags	@"SHF_BARRIERS=1"
	.sectioninfo	@"SHI_REGISTERS=43"
	.align	128
        .global         triton__0d1d2d3d4d5d6de7de
        .type           triton__0d1d2d3d4d5d6de7de,@function
        .size           triton__0d1d2d3d4d5d6de7de,(.L_x_1 - triton__0d1d2d3d4d5d6de7de)
        .other          triton__0d1d2d3d4d5d6de7de,@"STO_CUDA_ENTRY STV_DEFAULT"
triton__0d1d2d3d4d5d6de7de:
.text.triton__0d1d2d3d4d5d6de7de:
[----:B------:R-:W-:-:S02]  /*0000*/  IMAD.MOV.U32 R1, RZ, RZ, c[0x0][0x28] ;  /* 0x00000a00ff017624 */ /* 0x000fc400078e00ff */
[----:B------:R-:W0:Y:S01]  /*0010*/  S2R R36, SR_TID.X ;  /* 0x0000000000247919 */ /* 0x000e220000002100 */
[----:B------:R-:W-:Y:S01]  /*0020*/  IMAD.MOV.U32 R25, RZ, RZ, 0x2 ;  /* 0x00000002ff197424 */ /* 0x000fe200078e00ff */
[----:B------:R-:W-:Y:S01]  /*0030*/  ULDC.64 UR4, c[0x0][0x118] ;  /* 0x0000460000047ab9 */ /* 0x000fe20000000a00 */
[----:B------:R-:W-:Y:S01]  /*0040*/  IMAD.MOV.U32 R23, RZ, RZ, 0x4 ;  /* 0x00000004ff177424 */ /* 0x000fe200078e00ff */
[----:B------:R-:W1:Y:S04]  /*0050*/  S2R R35, SR_CTAID.Y ;  /* 0x0000000000237919 */ /* 0x000e680000002600 */
[----:B------:R-:W2:Y:S01]  /*0060*/  S2R R37, SR_CTAID.X ;  /* 0x0000000000257919 */ /* 0x000ea20000002500 */
[--C-:B0-----:R-:W-:Y:S01]  /*0070*/  SHF.R.U32.HI R39, RZ, 0x5, R36.reuse ;  /* 0x00000005ff277819 */ /* 0x101fe20000011624 */
[----:B------:R-:W-:Y:S01]  /*0080*/  IMAD.SHL.U32 R2, R36, 0x8, RZ ;  /* 0x0000000824027824 */ /* 0x000fe200078e00ff */
[----:B------:R-:W-:-:S02]  /*0090*/  SHF.R.U32.HI R29, RZ, 0x2, R36 ;  /* 0x00000002ff1d7819 */ /* 0x000fc40000011624 */
[----:B------:R-:W-:Y:S01]  /*00a0*/  SGXT.U32 R39, R39, 0x2 ;  /* 0x000000022727781a */ /* 0x000fe20000000000 */
[----:B-1----:R-:W-:Y:S01]  /*00b0*/  IMAD.SHL.U32 R38, R35, 0x20, RZ ;  /* 0x0000002023267824 */ /* 0x002fe200078e00ff */
[----:B------:R-:W-:Y:S01]  /*00c0*/  SGXT.U32 R29, R29, 0x3 ;  /* 0x000000031d1d781a */ /* 0x000fe20000000000 */
[----:B--2---:R-:W-:Y:S01]  /*00d0*/  IMAD.SHL.U32 R37, R37, 0x20, RZ ;  /* 0x0000002025257824 */ /* 0x004fe200078e00ff */
[----:B------:R-:W-:Y:S01]  /*00e0*/  LOP3.LUT R2, R2, 0x18, RZ, 0xc0, !PT ;  /* 0x0000001802027812 */ /* 0x000fe200078ec0ff */
[----:B------:R-:W-:-:S05]  /*00f0*/  IMAD.SHL.U32 R0, R39, 0x8, RZ ;  /* 0x0000000827007824 */ /* 0x000fca00078e00ff */
[----:B------:R-:W-:-:S04]  /*0100*/  LOP3.LUT R29, R0, R29, RZ, 0xfc, !PT ;  /* 0x0000001d001d7212 */ /* 0x000fc800078efcff */
[----:B------:R-:W-:-:S04]  /*0110*/  LOP3.LUT R3, R38, R29, RZ, 0xfc, !PT ;  /* 0x0000001d26037212 */ /* 0x000fc800078efcff */
[----:B------:R-:W-:-:S04]  /*0120*/  SHF.R.S32.HI R0, RZ, 0x1f, R3 ;  /* 0x0000001fff007819 */ /* 0x000fc80000011403 */
[----:B------:R-:W-:-:S04]  /*0130*/  LEA.HI R8, R0, R3, RZ, 0x2 ;  /* 0x0000000300087211 */ /* 0x000fc800078f10ff */
[----:B------:R-:W-:Y:S02]  /*0140*/  SHF.R.S32.HI R28, RZ, 0x2, R8 ;  /* 0x00000002ff1c7819 */ /* 0x000fe40000011408 */
[----:B------:R-:W-:Y:S02]  /*0150*/  LOP3.LUT R10, R8, 0xfffffc, RZ, 0xc0, !PT ;  /* 0x00fffffc080a7812 */ /* 0x000fe400078ec0ff */
[----:B------:R-:W-:-:S04]  /*0160*/  LEA.HI R4, R28, R28, RZ, 0x2 ;  /* 0x0000001c1c047211 */ /* 0x000fc800078f10ff */
[----:B------:R-:W-:Y:S02]  /*0170*/  LOP3.LUT R5, R4, 0xfffffffc, RZ, 0xc0, !PT ;  /* 0xfffffffc04057812 */ /* 0x000fe400078ec0ff */
[----:B------:R-:W-:Y:S02]  /*0180*/  LEA.HI R4, R0, R3, RZ, 0x4 ;  /* 0x0000000300047211 */ /* 0x000fe400078f20ff */
[----:B------:R-:W-:Y:S01]  /*0190*/  LOP3.LUT R0, R37, R2, RZ, 0xfc, !PT ;  /* 0x0000000225007212 */ /* 0x000fe200078efcff */
[----:B------:R-:W-:Y:S01]  /*01a0*/  IMAD.IADD R28, R28, 0x1, -R5 ;  /* 0x000000011c1c7824 */ /* 0x000fe200078e0a05 */
[C---:B------:R-:W-:Y:S01]  /*01b0*/  LOP3.LUT R6, R4.reuse, 0xfffff0, RZ, 0xc0, !PT ;  /* 0x00fffff004067812 */ /* 0x040fe200078ec0ff */
[----:B------:R-:W-:Y:S02]  /*01c0*/  IMAD.SHL.U32 R31, R4, 0x80, RZ ;  /* 0x00000080041f7824 */ /* 0x000fe400078e00ff */
[C---:B------:R-:W-:Y:S01]  /*01d0*/  IMAD.IADD R11, R3.reuse, 0x1, -R10 ;  /* 0x00000001030b7824 */ /* 0x040fe200078e0a0a */
[----:B------:R-:W-:Y:S01]  /*01e0*/  ISETP.GE.AND P2, PT, R28, 0x2, PT ;  /* 0x000000021c00780c */ /* 0x000fe20003f46270 */
[----:B------:R-:W-:Y:S01]  /*01f0*/  IMAD.IADD R6, R3, 0x1, -R6 ;  /* 0x0000000103067824 */ /* 0x000fe200078e0a06 */
[----:B------:R-:W-:Y:S01]  /*0200*/  LOP3.LUT R31, R31, 0xfffff800, RZ, 0xc0, !PT ;  /* 0xfffff8001f1f7812 */ /* 0x000fe200078ec0ff */
[----:B------:R-:W-:Y:S01]  /*0210*/  CS2R R4, SRZ ;  /* 0x0000000000047805 */ /* 0x000fe2000001ff00 */
[----:B------:R-:W-:-:S03]  /*0220*/  ISETP.GT.AND P1, PT, R0, 0x7f, !P2 ;  /* 0x0000007f0000780c */ /* 0x000fc60005724270 */
[----:B------:R-:W-:Y:S01]  /*0230*/  IMAD R13, R6, 0x100, R31 ;  /* 0x00000100060d7824 */ /* 0x000fe200078e021f */
[----:B------:R-:W-:Y:S01]  /*0240*/  ISETP.LT.AND P0, PT, R0, 0x100, P1 ;  /* 0x000001000000780c */ /* 0x000fe20000f01270 */
[----:B------:R-:W-:-:S03]  /*0250*/  CS2R R6, SRZ ;  /* 0x0000000000067805 */ /* 0x000fc6000001ff00 */
[----:B------:R-:W-:Y:S02]  /*0260*/  ISETP.LT.AND P3, PT, R3, 0x40, P0 ;  /* 0x000000400300780c */ /* 0x000fe40000761270 */
[--C-:B------:R-:W-:Y:S01]  /*0270*/  IADD3 R14, R13, -0x80, R0.reuse ;  /* 0xffffff800d0e7810 */ /* 0x100fe20007ffe000 */
[----:B------:R-:W-:-:S04]  /*0280*/  IMAD R30, R11, 0x100, R0 ;  /* 0x000001000b1e7824 */ /* 0x000fc800078e0200 */
[----:B------:R-:W-:Y:S01]  /*0290*/  IMAD.WIDE R14, R14, R25, c[0x0][0x160] ;  /* 0x000058000e0e7625 */ /* 0x000fe200078e0219 */
[----:B------:R-:W-:Y:S02]  /*02a0*/  ISETP.LT.AND P0, PT, R0, 0x100, !P2 ;  /* 0x000001000000780c */ /* 0x000fe40005701270 */
[----:B------:R-:W-:-:S03]  /*02b0*/  IADD3 R16, R30, -0x80, RZ ;  /* 0xffffff801e107810 */ /* 0x000fc60007ffe0ff */
[----:B------:R0:W2:Y:S01]  /*02c0*/  @P3 LDG.E.EL.128 R4, [R14.64] ;  /* 0x000000040e043981 */ /* 0x0000a2000c2e1d00 */
[----:B------:R-:W-:Y:S01]  /*02d0*/  IMAD.IADD R24, R0, 0x1, R13 ;  /* 0x0000000100187824 */ /* 0x000fe200078e020d */
[----:B------:R-:W-:Y:S01]  /*02e0*/  ISETP.LT.AND P0, PT, R3, 0x40, P0 ;  /* 0x000000400300780c */ /* 0x000fe20000701270 */
[----:B------:R-:W-:Y:S01]  /*02f0*/  CS2R R12, SRZ ;  /* 0x00000000000c7805 */ /* 0x000fe2000001ff00 */
[----:B------:R-:W-:Y:S01]  /*0300*/  IMAD.WIDE R16, R16, R23, c[0x0][0x170] ;  /* 0x00005c0010107625 */ /* 0x000fe200078e0217 */
[----:B------:R-:W-:Y:S01]  /*0310*/  CS2R R8, SRZ ;  /* 0x0000000000087805 */ /* 0x000fe2000001ff00 */
[----:B------:R-:W-:Y:S02]  /*0320*/  CS2R R10, SRZ ;  /* 0x00000000000a7805 */ /* 0x000fe4000001ff00 */
[----:B------:R-:W-:Y:S01]  /*0330*/  IMAD.WIDE R24, R24, R25, c[0x0][0x160] ;  /* 0x0000580018187625 */ /* 0x000fe200078e0219 */
[----:B0-----:R-:W-:-:S03]  /*0340*/  CS2R R14, SRZ ;  /* 0x00000000000e7805 */ /* 0x001fc6000001ff00 */
[----:B------:R-:W-:Y:S01]  /*0350*/  IMAD.MOV.U32 R26, RZ, RZ, 0x4 ;  /* 0x00000004ff1a7424 */ /* 0x000fe200078e00ff */
[----:B------:R-:W-:Y:S02]  /*0360*/  CS2R R18, SRZ ;  /* 0x0000000000127805 */ /* 0x000fe4000001ff00 */
[----:B------:R0:W3:Y:S04]  /*0370*/  @P0 LDG.E.EL.128 R8, [R24.64] ;  /* 0x0000000418080981 */ /* 0x0000e8000c2e1d00 */
[----:B------:R1:W4:Y:S01]  /*0380*/  @P3 LDG.E.EL.128 R12, [R16.64] ;  /* 0x00000004100c3981 */ /* 0x000322000c2e1d00 */
[----:B------:R-:W-:Y:S01]  /*0390*/  IMAD.WIDE R20, R30, R26, c[0x0][0x168] ;  /* 0x00005a001e147625 */ /* 0x000fe200078e021a */
[----:B-1----:R-:W-:-:S06]  /*03a0*/  CS2R R16, SRZ ;  /* 0x0000000000107805 */ /* 0x002fcc000001ff00 */
[----:B------:R1:W5:Y:S01]  /*03b0*/  @P0 LDG.E.EL.128 R16, [R20.64] ;  /* 0x0000000414100981 */ /* 0x000362000c2e1d00 */
[----:B--2---:R-:W-:Y:S02]  /*03c0*/  SEL R22, R4, RZ, P3 ;  /* 0x000000ff04167207 */ /* 0x004fe40001800000 */
[----:B------:R-:W-:-:S03]  /*03d0*/  SEL R5, R5, RZ, P3 ;  /* 0x000000ff05057207 */ /* 0x000fc60001800000 */
[C---:B------:R-:W-:Y:S01]  /*03e0*/  IMAD.U32 R4, R22.reuse, 0x10000, RZ ;  /* 0x0001000016047824 */ /* 0x040fe200078e00ff */
[----:B------:R-:W-:Y:S01]  /*03f0*/  PRMT R22, R22, 0x7632, R22 ;  /* 0x0000763216167816 */ /* 0x000fe20000000016 */
[----:B0-----:R-:W-:-:S03]  /*0400*/  IMAD.U32 R24, R5, 0x10000, RZ ;  /* 0x0001000005187824 */ /* 0x001fc600078e00ff */
[----:B------:R-:W-:Y:S02]  /*0410*/  LOP3.LUT R4, R4, 0x80000000, RZ, 0x3c, !PT ;  /* 0x8000000004047812 */ /* 0x000fe400078e3cff */
[----:B----4-:R-:W-:Y:S02]  /*0420*/  SEL R25, R12, RZ, P3 ;  /* 0x000000ff0c197207 */ /* 0x010fe40001800000 */
[----:B------:R-:W-:Y:S02]  /*0430*/  SEL R27, R14, RZ, P3 ;  /* 0x000000ff0e1b7207 */ /* 0x000fe40001800000 */
[----:B------:R-:W-:Y:S01]  /*0440*/  LOP3.LUT R12, R24, 0x80000000, RZ, 0x3c, !PT ;  /* 0x80000000180c7812 */ /* 0x000fe200078e3cff */
[----:B------:R-:W-:Y:S01]  /*0450*/  FFMA R14, R4, R25, RZ ;  /* 0x00000019040e7223 */ /* 0x000fe200000000ff */
[----:B------:R-:W-:Y:S01]  /*0460*/  IMAD.U32 R4, R22, 0x10000, RZ ;  /* 0x0001000016047824 */ /* 0x000fe200078e00ff */
[----:B---3--:R-:W-:Y:S02]  /*0470*/  SEL R8, R8, RZ, P0 ;  /* 0x000000ff08087207 */ /* 0x008fe40000000000 */
[----:B------:R-:W-:Y:S01]  /*0480*/  FFMA R12, R12, R27, RZ ;  /* 0x0000001b0c0c7223 */ /* 0x000fe200000000ff */
[----:B------:R-:W-:-:S02]  /*0490*/  SEL R25, R13, RZ, P3 ;  /* 0x000000ff0d197207 */ /* 0x000fc40001800000 */
[----:B------:R-:W-:Y:S01]  /*04a0*/  LOP3.LUT R4, R4, 0x80000000, RZ, 0x3c, !PT ;  /* 0x8000000004047812 */ /* 0x000fe200078e3cff */
[----:B-1----:R-:W-:Y:S01]  /*04b0*/  IMAD.U32 R20, R8, 0x10000, RZ ;  /* 0x0001000008147824 */ /* 0x002fe200078e00ff */
[----:B------:R-:W-:Y:S02]  /*04c0*/  FSEL R13, R14, RZ, P1 ;  /* 0x000000ff0e0d7208 */ /* 0x000fe40000800000 */
[----:B-----5:R-:W-:Y:S02]  /*04d0*/  SEL R16, R16, RZ, P0 ;  /* 0x000000ff10107207 */ /* 0x020fe40000000000 */
[----:B------:R-:W-:Y:S01]  /*04e0*/  SEL R9, R9, RZ, P0 ;  /* 0x000000ff09097207 */ /* 0x000fe20000000000 */
[----:B------:R-:W-:Y:S01]  /*04f0*/  FFMA R4, R4, R25, RZ ;  /* 0x0000001904047223 */ /* 0x000fe200000000ff */
[----:B------:R-:W-:Y:S01]  /*0500*/  FSEL R21, R12, RZ, P1 ;  /* 0x000000ff0c157208 */ /* 0x000fe20000800000 */
[----:B------:R-:W-:Y:S01]  /*0510*/  FFMA R12, R20, R16, R13 ;  /* 0x00000010140c7223 */ /* 0x000fe2000000000d */
[----:B------:R-:W-:Y:S01]  /*0520*/  SEL R18, R18, RZ, P0 ;  /* 0x000000ff12127207 */ /* 0x000fe20000000000 */
[----:B------:R-:W-:Y:S01]  /*0530*/  IMAD.U32 R32, R9, 0x10000, RZ ;  /* 0x0001000009207824 */ /* 0x000fe200078e00ff */
[----:B------:R-:W-:-:S02]  /*0540*/  PRMT R8, R8, 0x7632, R8 ;  /* 0x0000763208087816 */ /* 0x000fc40000000008 */
[----:B------:R-:W-:Y:S01]  /*0550*/  IADD3 R16, R30, -0x7c, RZ ;  /* 0xffffff841e107810 */ /* 0x000fe20007ffe0ff */
[----:B------:R-:W-:Y:S01]  /*0560*/  FFMA R32, R32, R18, R21 ;  /* 0x0000001220207223 */ /* 0x000fe20000000015 */
[----:B------:R-:W-:Y:S01]  /*0570*/  SEL R13, R17, RZ, P0 ;  /* 0x000000ff110d7207 */ /* 0x000fe20000000000 */
[----:B------:R-:W-:Y:S01]  /*0580*/  IMAD.U32 R33, R8, 0x10000, RZ ;  /* 0x0001000008217824 */ /* 0x000fe200078e00ff */
[----:B------:R-:W-:Y:S01]  /*0590*/  FSEL R4, R4, RZ, P1 ;  /* 0x000000ff04047208 */ /* 0x000fe20000800000 */
[----:B------:R-:W-:Y:S01]  /*05a0*/  IMAD.WIDE R16, R16, R23, c[0x0][0x170] ;  /* 0x00005c0010107625 */ /* 0x000fe200078e0217 */
[----:B------:R-:W-:Y:S01]  /*05b0*/  CS2R R20, SRZ ;  /* 0x0000000000147805 */ /* 0x000fe2000001ff00 */
[----:B------:R-:W-:Y:S02]  /*05c0*/  CS2R R22, SRZ ;  /* 0x0000000000167805 */ /* 0x000fe4000001ff00 */
[----:B------:R-:W-:Y:S01]  /*05d0*/  FFMA R33, R33, R13, R4 ;  /* 0x0000000d21217223 */ /* 0x000fe20000000004 */
[----:B------:R-:W-:-:S03]  /*05e0*/  IADD3 R13, R30, 0x4, RZ ;  /* 0x000000041e0d7810 */ /* 0x000fc60007ffe0ff */
[----:B------:R0:W2:Y:S01]  /*05f0*/  @P3 LDG.E.EL.128 R20, [R16.64] ;  /* 0x0000000410143981 */ /* 0x0000a2000c2e1d00 */
[----:B------:R-:W-:Y:S01]  /*0600*/  CS2R R24, SRZ ;  /* 0x0000000000187805 */ /* 0x000fe2000001ff00 */
[----:B0-----:R-:W-:Y:S02]  /*0610*/  IMAD.WIDE R16, R13, R26, c[0x0][0x168] ;  /* 0x00005a000d107625 */ /* 0x001fe400078e021a */
[----:B------:R-:W-:-:S06]  /*0620*/  CS2R R26, SRZ ;  /* 0x00000000001a7805 */ /* 0x000fcc000001ff00 */
[----:B------:R0:W3:Y:S01]  /*0630*/  @P0 LDG.E.EL.128 R24, [R16.64] ;  /* 0x0000000410180981 */ /* 0x0000e2000c2e1d00 */
[----:B------:R-:W-:-:S05]  /*0640*/  PRMT R5, R5, 0x7632, R5 ;  /* 0x0000763205057816 */ /* 0x000fca0000000005 */
[----:B------:R-:W-:Y:S01]  /*0650*/  IMAD.U32 R4, R5, 0x10000, RZ ;  /* 0x0001000005047824 */ /* 0x000fe200078e00ff */
[----:B------:R-:W-:-:S04]  /*0660*/  SEL R15, R15, RZ, P3 ;  /* 0x000000ff0f0f7207 */ /* 0x000fc80001800000 */
[----:B------:R-:W-:Y:S02]  /*0670*/  LOP3.LUT R4, R4, 0x80000000, RZ, 0x3c, !PT ;  /* 0x8000000004047812 */ /* 0x000fe400078e3cff */
[----:B------:R-:W-:-:S03]  /*0680*/  SEL R6, R6, RZ, P3 ;  /* 0x000000ff06067207 */ /* 0x000fc60001800000 */
[----:B------:R-:W-:Y:S01]  /*0690*/  FFMA R4, R4, R15, RZ ;  /* 0x0000000f04047223 */ /* 0x000fe200000000ff */
[----:B------:R-:W-:-:S04]  /*06a0*/  SEL R8, R7, RZ, P3 ;  /* 0x000000ff07087207 */ /* 0x000fc80001800000 */
[----:B------:R-:W-:Y:S01]  /*06b0*/  FSEL R34, R4, RZ, P1 ;  /* 0x000000ff04227208 */ /* 0x000fe20000800000 */
[----:B------:R-:W-:Y:S02]  /*06c0*/  IMAD.U32 R4, R6, 0x10000, RZ ;  /* 0x0001000006047824 */ /* 0x000fe400078e00ff */
[----:B------:R-:W-:-:S03]  /*06d0*/  IMAD.U32 R5, R8, 0x10000, RZ ;  /* 0x0001000008057824 */ /* 0x000fc600078e00ff */
[----:B------:R-:W-:Y:S02]  /*06e0*/  LOP3.LUT R4, R4, 0x80000000, RZ, 0x3c, !PT ;  /* 0x8000000004047812 */ /* 0x000fe400078e3cff */
[----:B------:R-:W-:Y:S02]  /*06f0*/  LOP3.LUT R5, R5, 0x80000000, RZ, 0x3c, !PT ;  /* 0x8000000005057812 */ /* 0x000fe400078e3cff */
[----:B------:R-:W-:Y:S02]  /*0700*/  SEL R10, R10, RZ, P0 ;  /* 0x000000ff0a0a7207 */ /* 0x000fe40000000000 */
[----:B------:R-:W-:-:S03]  /*0710*/  PRMT R9, R9, 0x7632, R9 ;  /* 0x0000763209097816 */ /* 0x000fc60000000009 */
[----:B------:R-:W-:Y:S01]  /*0720*/  IMAD.U32 R14, R10, 0x10000, RZ ;  /* 0x000100000a0e7824 */ /* 0x000fe200078e00ff */
[----:B------:R-:W-:Y:S01]  /*0730*/  SEL R19, R19, RZ, P0 ;  /* 0x000000ff13137207 */ /* 0x000fe20000000000 */
[----:B------:R-:W-:Y:S01]  /*0740*/  IMAD.U32 R9, R9, 0x10000, RZ ;  /* 0x0001000009097824 */ /* 0x000fe200078e00ff */
[----:B------:R-:W-:-:S03]  /*0750*/  PRMT R8, R8, 0x7632, R8 ;  /* 0x0000763208087816 */ /* 0x000fc60000000008 */
[----:B------:R-:W-:Y:S01]  /*0760*/  FFMA R34, R9, R19, R34 ;  /* 0x0000001309227223 */ /* 0x000fe20000000022 */
[----:B------:R-:W-:Y:S01]  /*0770*/  SEL R13, R11, RZ, P0 ;  /* 0x000000ff0b0d7207 */ /* 0x000fe20000000000 */
[----:B------:R-:W-:Y:S01]  /*0780*/  IMAD.U32 R8, R8, 0x10000, RZ ;  /* 0x0001000008087824 */ /* 0x000fe200078e00ff */
[----:B------:R-:W-:-:S03]  /*0790*/  PRMT R10, R10, 0x7632, R10 ;  /* 0x000076320a0a7816 */ /* 0x000fc6000000000a */
[----:B0-----:R-:W-:Y:S02]  /*07a0*/  IMAD.U32 R16, R13, 0x10000, RZ ;  /* 0x000100000d107824 */ /* 0x001fe400078e00ff */
[----:B------:R-:W-:Y:S01]  /*07b0*/  IMAD.MOV.U32 R17, RZ, RZ, 0x4 ;  /* 0x00000004ff117424 */ /* 0x000fe200078e00ff */
[----:B--2---:R-:W-:Y:S02]  /*07c0*/  SEL R7, R20, RZ, P3 ;  /* 0x000000ff14077207 */ /* 0x004fe40001800000 */
[----:B------:R-:W-:-:S03]  /*07d0*/  SEL R22, R22, RZ, P3 ;  /* 0x000000ff16167207 */ /* 0x000fc60001800000 */
[----:B------:R-:W-:Y:S01]  /*07e0*/  FFMA R7, R4, R7, RZ ;  /* 0x0000000704077223 */ /* 0x000fe200000000ff */
[----:B------:R-:W-:Y:S01]  /*07f0*/  PRMT R4, R6, 0x7632, R4 ;  /* 0x0000763206047816 */ /* 0x000fe20000000004 */
[----:B------:R-:W-:Y:S01]  /*0800*/  FFMA R5, R5, R22, RZ ;  /* 0x0000001605057223 */ /* 0x000fe200000000ff */
[----:B------:R-:W-:Y:S02]  /*0810*/  SHF.R.S32.HI R6, RZ, 0x1f, R3 ;  /* 0x0000001fff067819 */ /* 0x000fe40000011403 */
[----:B------:R-:W-:Y:S02]  /*0820*/  FSEL R7, R7, RZ, P1 ;  /* 0x000000ff07077208 */ /* 0x000fe40000800000 */
[----:B------:R-:W-:Y:S02]  /*0830*/  LEA.HI R6, R6, R3, RZ, 0x4 ;  /* 0x0000000306067211 */ /* 0x000fe400078f20ff */
[----:B---3--:R-:W-:Y:S01]  /*0840*/  SEL R22, R24, RZ, P0 ;  /* 0x000000ff18167207 */ /* 0x008fe20000000000 */
[----:B------:R-:W-:-:S04]  /*0850*/  IMAD.U32 R4, R4, 0x10000, RZ ;  /* 0x0001000004047824 */ /* 0x000fc800078e00ff */
[----:B------:R-:W-:Y:S01]  /*0860*/  FFMA R22, R14, R22, R7 ;  /* 0x000000160e167223 */ /* 0x000fe20000000007 */
[----:B------:R-:W-:Y:S02]  /*0870*/  LOP3.LUT R14, R6, 0xfffff0, RZ, 0xc0, !PT ;  /* 0x00fffff0060e7812 */ /* 0x000fe400078ec0ff */
[----:B------:R-:W-:Y:S02]  /*0880*/  SEL R9, R21, RZ, P3 ;  /* 0x000000ff15097207 */ /* 0x000fe40001800000 */
[----:B------:R-:W-:Y:S01]  /*0890*/  LOP3.LUT R4, R4, 0x80000000, RZ, 0x3c, !PT ;  /* 0x8000000004047812 */ /* 0x000fe200078e3cff */
[----:B------:R-:W-:Y:S01]  /*08a0*/  IMAD.IADD R14, R3, 0x1, -R14 ;  /* 0x00000001030e7824 */ /* 0x000fe200078e0a0e */
[----:B------:R-:W-:Y:S02]  /*08b0*/  SEL R23, R23, RZ, P3 ;  /* 0x000000ff17177207 */ /* 0x000fe40001800000 */
[----:B------:R-:W-:Y:S01]  /*08c0*/  ISETP.LT.AND P3, PT, R0, 0x80, !P2 ;  /* 0x000000800000780c */ /* 0x000fe20005761270 */
[----:B------:R-:W-:Y:S01]  /*08d0*/  IMAD R15, R14, 0x100, R31 ;  /* 0x000001000e0f7824 */ /* 0x000fe200078e021f */
[----:B------:R-:W-:Y:S01]  /*08e0*/  FFMA R9, R4, R9, RZ ;  /* 0x0000000904097223 */ /* 0x000fe200000000ff */
[----:B------:R-:W-:-:S02]  /*08f0*/  SEL R26, R26, RZ, P0 ;  /* 0x000000ff1a1a7207 */ /* 0x000fc40000000000 */
[----:B------:R-:W-:Y:S01]  /*0900*/  ISETP.LT.AND P4, PT, R3, 0x40, P3 ;  /* 0x000000400300780c */ /* 0x000fe20001f81270 */
[----:B------:R-:W-:Y:S01]  /*0910*/  IMAD.U32 R14, R10, 0x10000, RZ ;  /* 0x000100000a0e7824 */ /* 0x000fe200078e00ff */
[----:B------:R-:W-:Y:S01]  /*0920*/  FSEL R5, R5, RZ, P1 ;  /* 0x000000ff05057208 */ /* 0x000fe20000800000 */
[----:B------:R-:W-:Y:S01]  /*0930*/  IMAD.MOV.U32 R20, RZ, RZ, 0x2 ;  /* 0x00000002ff147424 */ /* 0x000fe200078e00ff */
[----:B------:R-:W-:Y:S02]  /*0940*/  IADD3 R15, R15, 0x80, R0 ;  /* 0x000000800f0f7810 */ /* 0x000fe40007ffe000 */
[----:B------:R-:W-:Y:S02]  /*0950*/  LOP3.LUT R10, R8, 0x80000000, RZ, 0x3c, !PT ;  /* 0x80000000080a7812 */ /* 0x000fe400078e3cff */
[----:B------:R-:W-:Y:S02]  /*0960*/  SEL R25, R25, RZ, P0 ;  /* 0x000000ff19197207 */ /* 0x000fe40000000000 */
[----:B------:R-:W-:Y:S01]  /*0970*/  FSEL R11, R9, RZ, P1 ;  /* 0x000000ff090b7208 */ /* 0x000fe20000800000 */
[----:B------:R-:W-:Y:S01]  /*0980*/  FFMA R21, R16, R26, R5 ;  /* 0x0000001a10157223 */ /* 0x000fe20000000005 */
[----:B------:R-:W-:Y:S01]  /*0990*/  CS2R R6, SRZ ;  /* 0x0000000000067805 */ /* 0x000fe2000001ff00 */
[----:B------:R-:W-:Y:S01]  /*09a0*/  CS2R R4, SRZ ;  /* 0x0000000000047805 */ /* 0x000fe2000001ff00 */
[----:B------:R-:W-:Y:S01]  /*09b0*/  IMAD.WIDE R8, R15, R20, c[0x0][0x160] ;  /* 0x000058000f087625 */ /* 0x000fe200078e0214 */
[----:B------:R-:W-:Y:S01]  /*09c0*/  FFMA R16, R10, R23, RZ ;  /* 0x000000170a107223 */ /* 0x000fe200000000ff */
[----:B------:R-:W-:Y:S01]  /*09d0*/  FFMA R23, R14, R25, R11 ;  /* 0x000000190e177223 */ /* 0x000fe2000000000b */
[----:B------:R-:W-:Y:S01]  /*09e0*/  IADD3 R14, R30, 0x80, RZ ;  /* 0x000000801e0e7810 */ /* 0x000fe20007ffe0ff */
[----:B------:R-:W-:Y:S01]  /*09f0*/  CS2R R10, SRZ ;  /* 0x00000000000a7805 */ /* 0x000fe2000001ff00 */
[----:B------:R0:W2:Y:S03]  /*0a00*/  @P4 LDG.E.EL.128 R4, [R8.64] ;  /* 0x0000000408044981 */ /* 0x0000a6000c2e1d00 */
[----:B------:R-:W-:Y:S01]  /*0a10*/  IMAD.WIDE R14, R14, R17, c[0x0][0x170] ;  /* 0x00005c000e0e7625 */ /* 0x000fe200078e0211 */
[----:B0-----:R-:W-:-:S06]  /*0a20*/  CS2R R8, SRZ ;  /* 0x0000000000087805 */ /* 0x001fcc000001ff00 */
[----:B------:R0:W3:Y:S01]  /*0a30*/  @P4 LDG.E.EL.128 R8, [R14.64] ;  /* 0x000000040e084981 */ /* 0x0000e2000c2e1d00 */
[----:B------:R-:W-:Y:S01]  /*0a40*/  SHF.R.U32.HI R18, RZ, 0x3, R36 ;  /* 0x00000003ff127819 */ /* 0x000fe20000011624 */
[----:B------:R-:W-:Y:S01]  /*0a50*/  IMAD.SHL.U32 R36, R36, 0x4, RZ ;  /* 0x0000000424247824 */ /* 0x000fe200078e00ff */
[----:B------:R-:W-:Y:S02]  /*0a60*/  PRMT R13, R13, 0x7632, R13 ;  /* 0x000076320d0d7816 */ /* 0x000fe4000000000d */
[----:B------:R-:W-:Y:S02]  /*0a70*/  SEL R24, R27, RZ, P0 ;  /* 0x000000ff1b187207 */ /* 0x000fe40000000000 */
[----:B------:R-:W-:Y:S02]  /*0a80*/  SHF.R.S32.HI R35, RZ, 0x1a, R35 ;  /* 0x0000001aff237819 */ /* 0x000fe40000011423 */
[----:B------:R-:W-:Y:S01]  /*0a90*/  LOP3.LUT R27, R36, 0x1c, RZ, 0xc0, !PT ;  /* 0x0000001c241b7812 */ /* 0x000fe200078ec0ff */
[----:B------:R-:W-:Y:S01]  /*0aa0*/  IMAD.U32 R26, R13, 0x10000, RZ ;  /* 0x000100000d1a7824 */ /* 0x000fe200078e00ff */
[----:B------:R-:W-:-:S02]  /*0ab0*/  SGXT R13, R35, 0x1 ;  /* 0x00000001230d781a */ /* 0x000fc40000000200 */
[----:B------:R-:W-:Y:S02]  /*0ac0*/  LOP3.LUT R38, R38, R27, RZ, 0xfc, !PT ;  /* 0x0000001b26267212 */ /* 0x000fe400078efcff */
[----:B0-----:R-:W-:Y:S01]  /*0ad0*/  FSEL R15, R16, RZ, P1 ;  /* 0x000000ff100f7208 */ /* 0x001fe20000800000 */
[----:B------:R-:W-:Y:S01]  /*0ae0*/  IMAD.SHL.U32 R39, R39, 0x4, RZ ;  /* 0x0000000427277824 */ /* 0x000fe200078e00ff */
[----:B------:R-:W-:Y:S02]  /*0af0*/  LEA.HI R14, R13, R38, RZ, 0x4 ;  /* 0x000000260d0e7211 */ /* 0x000fe400078f20ff */
[----:B------:R-:W-:Y:S01]  /*0b00*/  SGXT.U32 R18, R18, 0x2 ;  /* 0x000000021212781a */ /* 0x000fe20000000000 */
[----:B------:R-:W-:Y:S02]  /*0b10*/  FFMA R24, R26, R24, R15 ;  /* 0x000000181a187223 */ /* 0x000fe4000000000f */
[----:B------:R-:W-:Y:S01]  /*0b20*/  IMAD.SHL.U32 R15, R14, 0x40, RZ ;  /* 0x000000400e0f7824 */ /* 0x000fe200078e00ff */
[----:B------:R-:W-:-:S02]  /*0b30*/  LOP3.LUT R18, R39, R18, RZ, 0xfc, !PT ;  /* 0x0000001227127212 */ /* 0x000fc400078efcff */
[----:B------:R-:W-:Y:S02]  /*0b40*/  ISETP.GE.AND P0, PT, R38, 0x40, PT ;  /* 0x000000402600780c */ /* 0x000fe40003f06270 */
[----:B------:R-:W-:Y:S01]  /*0b50*/  LOP3.LUT R13, R37, R18, RZ, 0xfc, !PT ;  /* 0x00000012250d7212 */ /* 0x000fe200078efcff */
[--C-:B------:R-:W-:Y:S01]  /*0b60*/  IMAD R27, R27, 0x21, R18.reuse ;  /* 0x000000211b1b7824 */ /* 0x100fe200078e0212 */
[----:B------:R-:W-:Y:S02]  /*0b70*/  LOP3.LUT R35, R37, 0x10, R18, 0xfe, !PT ;  /* 0x0000001025237812 */ /* 0x000fe400078efe12 */
[----:B------:R-:W-:Y:S02]  /*0b80*/  ISETP.LT.AND P1, PT, R13, 0x100, !P0 ;  /* 0x000001000d00780c */ /* 0x000fe40004721270 */
[----:B------:R-:W-:Y:S02]  /*0b90*/  SHF.R.S32.HI R38, RZ, 0x2, R38 ;  /* 0x00000002ff267819 */ /* 0x000fe40000011426 */
[----:B------:R-:W-:-:S02]  /*0ba0*/  ISETP.LT.AND P0, PT, R35, 0x100, !P0 ;  /* 0x000001002300780c */ /* 0x000fc40004701270 */
[----:B------:R-:W-:-:S04]  /*0bb0*/  LOP3.LUT R38, R38, 0x80000003, RZ, 0xc0, !PT ;  /* 0x8000000326267812 */ /* 0x000fc800078ec0ff */
[----:B------:R-:W-:Y:S02]  /*0bc0*/  ISETP.EQ.AND P1, PT, R38, 0x2, P1 ;  /* 0x000000022600780c */ /* 0x000fe40000f22270 */
[----:B--2---:R-:W-:-:S05]  /*0bd0*/  SEL R4, R4, RZ, P4 ;  /* 0x000000ff04047207 */ /* 0x004fca0002000000 */
[----:B------:R-:W-:Y:S01]  /*0be0*/  IMAD.U32 R14, R4, 0x10000, RZ ;  /* 0x00010000040e7824 */ /* 0x000fe200078e00ff */
[----:B------:R-:W-:Y:S02]  /*0bf0*/  SEL R5, R5, RZ, P4 ;  /* 0x000000ff05057207 */ /* 0x000fe40002000000 */
[----:B---3--:R-:W-:Y:S02]  /*0c00*/  SEL R19, R8, RZ, P4 ;  /* 0x000000ff08137207 */ /* 0x008fe40002000000 */
[----:B------:R-:W-:-:S03]  /*0c10*/  LOP3.LUT R8, R15, 0xfffffc00, RZ, 0xc0, !PT ;  /* 0xfffffc000f087812 */ /* 0x000fc600078ec0ff */
[----:B------:R-:W-:Y:S01]  /*0c20*/  FMUL R14, R14, R19 ;  /* 0x000000130e0e7220 */ /* 0x000fe20000400000 */
[----:B------:R-:W-:Y:S01]  /*0c30*/  PRMT R4, R4, 0x7632, R4 ;  /* 0x0000763204047816 */ /* 0x000fe20000000004 */
[--C-:B------:R-:W-:Y:S01]  /*0c40*/  IMAD R18, R13, 0x4, R8.reuse ;  /* 0x000000040d127824 */ /* 0x100fe200078e0208 */
[----:B------:R-:W-:Y:S02]  /*0c50*/  PRMT R15, R5, 0x7632, R15 ;  /* 0x00007632050f7816 */ /* 0x000fe4000000000f */
[----:B------:R-:W-:Y:S01]  /*0c60*/  FSEL R13, R14, RZ, P3 ;  /* 0x000000ff0e0d7208 */ /* 0x000fe20001800000 */
[----:B------:R-:W-:Y:S01]  /*0c70*/  IMAD.U32 R4, R4, 0x10000, RZ ;  /* 0x0001000004047824 */ /* 0x000fe200078e00ff */
[----:B------:R-:W-:Y:S01]  /*0c80*/  SEL R9, R9, RZ, P4 ;  /* 0x000000ff09097207 */ /* 0x000fe20002000000 */
[----:B------:R-:W-:Y:S01]  /*0c90*/  IMAD.U32 R5, R5, 0x10000, RZ ;  /* 0x0001000005057824 */ /* 0x000fe200078e00ff */
[----:B------:R-:W-:Y:S01]  /*0ca0*/  SEL R10, R10, RZ, P4 ;  /* 0x000000ff0a0a7207 */ /* 0x000fe20002000000 */
[----:B------:R-:W-:Y:S01]  /*0cb0*/  IMAD.U32 R16, R15, 0x10000, RZ ;  /* 0x000100000f107824 */ /* 0x000fe200078e00ff */
[----:B------:R-:W-:Y:S01]  /*0cc0*/  SEL R11, R11, RZ, P4 ;  /* 0x000000ff0b0b7207 */ /* 0x000fe20002000000 */
[----:B------:R-:W-:Y:S01]  /*0cd0*/  FADD R26, R12, R13 ;  /* 0x0000000d0c1a7221 */ /* 0x000fe20000000000 */
[----:B------:R-:W-:Y:S01]  /*0ce0*/  IADD3 R12, R30, 0x84, RZ ;  /* 0x000000841e0c7810 */ /* 0x000fe20007ffe0ff */
[----:B------:R-:W-:Y:S01]  /*0cf0*/  FMUL R25, R4, R9 ;  /* 0x0000000904197220 */ /* 0x000fe20000400000 */
[----:B------:R-:W-:Y:S01]  /*0d00*/  IMAD R35, R35, 0x4, R8 ;  /* 0x0000000423237824 */ /* 0x000fe200078e0208 */
[----:B------:R-:W-:Y:S01]  /*0d10*/  FMUL R5, R5, R10 ;  /* 0x0000000a05057220 */ /* 0x000fe20000400000 */
[----:B------:R-:W-:Y:S01]  /*0d20*/  FMUL R4, R16, R11 ;  /* 0x0000000b10047220 */ /* 0x000fe20000400000 */
[----:B------:R-:W-:Y:S01]  /*0d30*/  CS2R R8, SRZ ;  /* 0x0000000000087805 */ /* 0x000fe2000001ff00 */
[----:B------:R-:W-:Y:S01]  /*0d40*/  CS2R R10, SRZ ;  /* 0x00000000000a7805 */ /* 0x000fe2000001ff00 */
[----:B------:R-:W-:Y:S01]  /*0d50*/  IMAD.WIDE R12, R12, R17, c[0x0][0x170] ;  /* 0x00005c000c0c7625 */ /* 0x000fe200078e0211 */
[----:B------:R-:W-:-:S04]  /*0d60*/  CS2R R14, SRZ ;  /* 0x00000000000e7805 */ /* 0x000fc8000001ff00 */
[----:B------:R0:W2:Y:S01]  /*0d70*/  @P4 LDG.E.EL.128 R8, [R12.64] ;  /* 0x000000040c084981 */ /* 0x0000a2000c2e1d00 */
[----:B------:R-:W-:Y:S01]  /*0d80*/  IMAD.WIDE R18, R18, R17, c[0x0][0x178] ;  /* 0x00005e0012127625 */ /* 0x000fe200078e0211 */
[----:B0-----:R-:W-:-:S06]  /*0d90*/  CS2R R12, SRZ ;  /* 0x00000000000c7805 */ /* 0x001fcc000001ff00 */
[----:B------:R0:W3:Y:S01]  /*0da0*/  @P1 LDG.E.EL.128 R12, [R18.64] ;  /* 0x00000004120c1981 */ /* 0x0000e2000c2e1d00 */
[C---:B------:R-:W-:Y:S02]  /*0db0*/  ISETP.EQ.AND P0, PT, R38.reuse, 0x2, P0 ;  /* 0x000000022600780c */ /* 0x040fe40000702270 */
[----:B------:R-:W-:Y:S01]  /*0dc0*/  ISETP.NE.AND P5, PT, R38, 0x2, PT ;  /* 0x000000022600780c */ /* 0x000fe20003fa5270 */
[----:B0-----:R-:W-:Y:S01]  /*0dd0*/  CS2R R18, SRZ ;  /* 0x0000000000127805 */ /* 0x001fe2000001ff00 */
[----:B---3--:R-:W-:Y:S02]  /*0de0*/  SEL R36, R12, RZ, P1 ;  /* 0x000000ff0c247207 */ /* 0x008fe40000800000 */
[----:B------:R-:W-:Y:S01]  /*0df0*/  SEL R38, R13, RZ, P1 ;  /* 0x000000ff0d267207 */ /* 0x000fe20000800000 */
[----:B------:R-:W-:Y:S02]  /*0e00*/  IMAD.WIDE R12, R35, R17, c[0x0][0x178] ;  /* 0x00005e00230c7625 */ /* 0x000fe400078e0211 */
[----:B------:R-:W-:-:S06]  /*0e10*/  CS2R R16, SRZ ;  /* 0x0000000000107805 */ /* 0x000fcc000001ff00 */
[----:B------:R0:W3:Y:S01]  /*0e20*/  @P0 LDG.E.EL.128 R16, [R12.64] ;  /* 0x000000040c100981 */ /* 0x0000e2000c2e1d00 */
[----:B------:R-:W-:Y:S02]  /*0e30*/  SEL R14, R14, RZ, P1 ;  /* 0x000000ff0e0e7207 */ /* 0x000fe40000800000 */
[----:B------:R-:W-:Y:S02]  /*0e40*/  SEL R15, R15, RZ, P1 ;  /* 0x000000ff0f0f7207 */ /* 0x000fe40000800000 */
[----:B------:R-:W-:Y:S02]  /*0e50*/  FSEL R36, R36, RZ, !P5 ;  /* 0x000000ff24247208 */ /* 0x000fe40006800000 */
[----:B------:R-:W-:Y:S02]  /*0e60*/  FSEL R38, R38, RZ, !P5 ;  /* 0x000000ff26267208 */ /* 0x000fe40006800000 */
[----:B------:R-:W-:Y:S01]  /*0e70*/  FSEL R14, R14, RZ, !P5 ;  /* 0x000000ff0e0e7208 */ /* 0x000fe20006800000 */
[----:B------:R-:W-:Y:S01]  /*0e80*/  IMAD.IADD R31, R31, 0x1, R30 ;  /* 0x000000011f1f7824 */ /* 0x000fe200078e021e */
[----:B------:R1:W-:Y:S01]  /*0e90*/  STS [R27.X4], R36 ;  /* 0x000000241b007388 */ /* 0x0003e20000004800 */
[----:B0-----:R-:W-:-:S03]  /*0ea0*/  CS2R R12, SRZ ;  /* 0x00000000000c7805 */ /* 0x001fc6000001ff00 */
[----:B------:R-:W-:Y:S04]  /*0eb0*/  STS [R27.X4+0x84], R38 ;  /* 0x000084261b007388 */ /* 0x000fe80000004800 */
[----:B------:R0:W-:Y:S01]  /*0ec0*/  STS [R27.X4+0x108], R14 ;  /* 0x0001080e1b007388 */ /* 0x0001e20000004800 */
[----:B-1----:R-:W-:Y:S02]  /*0ed0*/  FSEL R36, R15, RZ, !P5 ;  /* 0x000000ff0f247208 */ /* 0x002fe40006800000 */
[----:B0-----:R-:W-:-:S03]  /*0ee0*/  CS2R R14, SRZ ;  /* 0x00000000000e7805 */ /* 0x001fc6000001ff00 */
[----:B------:R-:W-:Y:S01]  /*0ef0*/  STS [R27.X4+0x18c], R36 ;  /* 0x00018c241b007388 */ /* 0x000fe20000004800 */
[----:B---3--:R-:W-:Y:S02]  /*0f00*/  SEL R16, R16, RZ, P0 ;  /* 0x000000ff10107207 */ /* 0x008fe40000000000 */
[----:B------:R-:W-:Y:S02]  /*0f10*/  SEL R17, R17, RZ, P0 ;  /* 0x000000ff11117207 */ /* 0x000fe40000000000 */
[----:B------:R-:W-:Y:S02]  /*0f20*/  SEL R18, R18, RZ, P0 ;  /* 0x000000ff12127207 */ /* 0x000fe40000000000 */
[----:B------:R-:W-:Y:S02]  /*0f30*/  SEL R19, R19, RZ, P0 ;  /* 0x000000ff13137207 */ /* 0x000fe40000000000 */
[----:B------:R-:W-:-:S04]  /*0f40*/  ISETP.GE.AND P0, PT, R0, 0x100, PT ;  /* 0x000001000000780c */ /* 0x000fc80003f06270 */
[----:B------:R-:W-:-:S04]  /*0f50*/  ISETP.LT.AND P0, PT, R3, 0x40, !P0 ;  /* 0x000000400300780c */ /* 0x000fc80004701270 */
[----:B------:R-:W-:Y:S02]  /*0f60*/  ISETP.GT.AND P1, PT, R28, 0x2, P0 ;  /* 0x000000021c00780c */ /* 0x000fe40000724270 */
[----:B------:R-:W-:Y:S02]  /*0f70*/  FSEL R30, R16, RZ, !P5 ;  /* 0x000000ff101e7208 */ /* 0x000fe40006800000 */
[----:B------:R-:W-:Y:S02]  /*0f80*/  FSEL R38, R17, RZ, !P5 ;  /* 0x000000ff11267208 */ /* 0x000fe40006800000 */
[----:B------:R-:W-:Y:S02]  /*0f90*/  FSEL R18, R18, RZ, !P5 ;  /* 0x000000ff12127208 */ /* 0x000fe40006800000 */
[----:B------:R-:W-:Y:S01]  /*0fa0*/  FSEL R40, R19, RZ, !P5 ;  /* 0x000000ff13287208 */ /* 0x000fe20006800000 */
[CC--:B------:R-:W-:Y:S01]  /*0fb0*/  IMAD.WIDE R16, R31.reuse, R20.reuse, c[0x0][0x180] ;  /* 0x000060001f107625 */ /* 0x0c0fe200078e0214 */
[----:B------:R-:W-:Y:S01]  /*0fc0*/  IADD3 R31, R31, 0x400, RZ ;  /* 0x000004001f1f7810 */ /* 0x000fe20007ffe0ff */
[----:B------:R0:W-:Y:S04]  /*0fd0*/  STS [R27.X4+0x40], R30 ;  /* 0x0000401e1b007388 */ /* 0x0001e80000004800 */
[----:B------:R-:W-:Y:S04]  /*0fe0*/  STS [R27.X4+0xc4], R38 ;  /* 0x0000c4261b007388 */ /* 0x000fe80000004800 */
[----:B------:R-:W-:Y:S04]  /*0ff0*/  STS [R27.X4+0x148], R18 ;  /* 0x000148121b007388 */ /* 0x000fe80000004800 */
[----:B------:R-:W-:Y:S01]  /*1000*/  STS [R27.X4+0x1cc], R40 ;  /* 0x0001cc281b007388 */ /* 0x000fe20000004800 */
[----:B0-----:R-:W-:-:S03]  /*1010*/  IMAD.WIDE R30, R31, R20, c[0x0][0x180] ;  /* 0x000060001f1e7625 */ /* 0x001fc600078e0214 */
[----:B------:R-:W-:Y:S06]  /*1020*/  BAR.SYNC 0x0 ;  /* 0x0000000000007b1d */ /* 0x000fec0000000000 */
[----:B------:R0:W3:Y:S01]  /*1030*/  @P1 LDG.E.EL.128 R12, [R16.64] ;  /* 0x00000004100c1981 */ /* 0x0000e2000c2e1d00 */
[----:B------:R-:W-:Y:S01]  /*1040*/  CS2R R18, SRZ ;  /* 0x0000000000127805 */ /* 0x000fe2000001ff00 */
[----:B0-----:R-:W-:-:S06]  /*1050*/  CS2R R16, SRZ ;  /* 0x0000000000107805 */ /* 0x001fcc000001ff00 */
[----:B------:R-:W4:Y:S01]  /*1060*/  @P1 LDG.E.EL.128 R16, [R30.64] ;  /* 0x000000041e101981 */ /* 0x000f22000c2e1d00 */
[----:B------:R-:W-:Y:S01]  /*1070*/  SEL R6, R6, RZ, P4 ;  /* 0x000000ff06067207 */ /* 0x000fe20002000000 */
[--C-:B------:R-:W-:Y:S01]  /*1080*/  IMAD R3, R3, 0x100, R0.reuse ;  /* 0x0000010003037824 */ /* 0x100fe200078e0200 */
[----:B------:R-:W-:Y:S02]  /*1090*/  FSEL R5, R5, RZ, P3 ;  /* 0x000000ff05057208 */ /* 0x000fe40001800000 */
[----:B------:R-:W-:Y:S02]  /*10a0*/  SEL R7, R7, RZ, P4 ;  /* 0x000000ff07077207 */ /* 0x000fe40002000000 */
[----:B------:R-:W-:Y:S01]  /*10b0*/  PRMT R0, R6, 0x7632, R0 ;  /* 0x0000763206007816 */ /* 0x000fe20000000000 */
[--C-:B------:R-:W-:Y:S01]  /*10c0*/  FADD R32, R32, R5.reuse ;  /* 0x0000000520207221 */ /* 0x100fe20000000000 */
[----:B--2---:R-:W-:Y:S02]  /*10d0*/  SEL R9, R9, RZ, P4 ;  /* 0x000000ff09097207 */ /* 0x004fe40002000000 */
[----:B------:R-:W-:Y:S01]  /*10e0*/  SEL R10, R10, RZ, P4 ;  /* 0x000000ff0a0a7207 */ /* 0x000fe20002000000 */
[----:B------:R-:W-:Y:S01]  /*10f0*/  IMAD.U32 R0, R0, 0x10000, RZ ;  /* 0x0001000000007824 */ /* 0x000fe200078e00ff */
[C---:B------:R-:W-:Y:S01]  /*1100*/  PRMT R5, R7.reuse, 0x7632, R5 ;  /* 0x0000763207057816 */ /* 0x040fe20000000005 */
[----:B------:R-:W-:Y:S01]  /*1110*/  IMAD.U32 R7, R7, 0x10000, RZ ;  /* 0x0001000007077824 */ /* 0x000fe200078e00ff */
[----:B------:R-:W-:Y:S01]  /*1120*/  FSEL R36, R25, RZ, P3 ;  /* 0x000000ff19247208 */ /* 0x000fe20001800000 */
[----:B------:R-:W-:Y:S01]  /*1130*/  IMAD.U32 R25, R6, 0x10000, RZ ;  /* 0x0001000006197824 */ /* 0x000fe200078e00ff */
[----:B------:R-:W-:Y:S01]  /*1140*/  SEL R8, R8, RZ, P4 ;  /* 0x000000ff08087207 */ /* 0x000fe20002000000 */
[----:B------:R-:W-:Y:S01]  /*1150*/  FMUL R10, R7, R10 ;  /* 0x0000000a070a7220 */ /* 0x000fe20000400000 */
[----:B------:R-:W-:Y:S01]  /*1160*/  SEL R11, R11, RZ, P4 ;  /* 0x000000ff0b0b7207 */ /* 0x000fe20002000000 */
[----:B------:R-:W-:Y:S01]  /*1170*/  FMUL R9, R0, R9 ;  /* 0x0000000900097220 */ /* 0x000fe20000400000 */
[----:B------:R-:W-:Y:S01]  /*1180*/  IMAD.U32 R6, R5, 0x10000, RZ ;  /* 0x0001000005067824 */ /* 0x000fe200078e00ff */
[----:B------:R-:W-:Y:S01]  /*1190*/  FMUL R8, R25, R8 ;  /* 0x0000000819087220 */ /* 0x000fe20000400000 */
[----:B------:R-:W-:Y:S01]  /*11a0*/  IMAD R2, R29, 0x21, R2 ;  /* 0x000000211d027824 */ /* 0x000fe200078e0202 */
[----:B------:R-:W-:Y:S01]  /*11b0*/  FSEL R5, R4, RZ, P3 ;  /* 0x000000ff04057208 */ /* 0x000fe20001800000 */
[----:B------:R-:W-:Y:S01]  /*11c0*/  FMUL R11, R6, R11 ;  /* 0x0000000b060b7220 */ /* 0x000fe20000400000 */
[----:B------:R-:W-:-:S02]  /*11d0*/  FSEL R10, R10, RZ, P3 ;  /* 0x000000ff0a0a7208 */ /* 0x000fc40001800000 */
[----:B------:R-:W-:Y:S01]  /*11e0*/  FSEL R0, R9, RZ, P3 ;  /* 0x000000ff09007208 */ /* 0x000fe20001800000 */
[----:B------:R-:W0:Y:S01]  /*11f0*/  LDS R4, [R2.X4+0x4] ;  /* 0x0000040002047984 */ /* 0x000e220000004800 */
[----:B------:R-:W-:Y:S01]  /*1200*/  FSEL R7, R8, RZ, P3 ;  /* 0x000000ff08077208 */ /* 0x000fe20001800000 */
[----:B------:R-:W-:Y:S01]  /*1210*/  FADD R34, R34, R5 ;  /* 0x0000000522227221 */ /* 0x000fe20000000000 */
[----:B------:R-:W-:Y:S01]  /*1220*/  FSEL R11, R11, RZ, P3 ;  /* 0x000000ff0b0b7208 */ /* 0x000fe20001800000 */
[----:B------:R-:W-:Y:S01]  /*1230*/  FADD R21, R21, R10 ;  /* 0x0000000a15157221 */ /* 0x000fe20000000000 */
[----:B------:R-:W-:Y:S01]  /*1240*/  FADD R23, R23, R0 ;  /* 0x0000000017177221 */ /* 0x000fe20000000000 */
[----:B------:R-:W1:Y:S01]  /*1250*/  LDS R5, [R2.X4+0x18] ;  /* 0x0000180002057984 */ /* 0x000e620000004800 */
[----:B------:R-:W-:-:S03]  /*1260*/  FADD R22, R22, R7 ;  /* 0x0000000716167221 */ /* 0x000fc60000000000 */
[----:B------:R-:W2:Y:S01]  /*1270*/  LDS R0, [R2.X4] ;  /* 0x0000000002007984 */ /* 0x000ea20000004800 */
[----:B------:R-:W-:-:S03]  /*1280*/  FADD R24, R24, R11 ;  /* 0x0000000b18187221 */ /* 0x000fc60000000000 */
[----:B------:R-:W5:Y:S04]  /*1290*/  LDS R6, [R2.X4+0x8] ;  /* 0x0000080002067984 */ /* 0x000f680000004800 */
[----:B------:R-:W-:Y:S01]  /*12a0*/  LDS R11, [R2.X4+0x14] ;  /* 0x00001400020b7984 */ /* 0x000fe20000004800 */
[C---:B------:R-:W-:Y:S02]  /*12b0*/  ISETP.NE.AND P5, PT, R28.reuse, 0x2, PT ;  /* 0x000000021c00780c */ /* 0x040fe40003fa5270 */
[----:B------:R-:W-:Y:S01]  /*12c0*/  ISETP.GT.AND P4, PT, R28, 0x2, PT ;  /* 0x000000021c00780c */ /* 0x000fe20003f84270 */
[----:B------:R-:W-:Y:S01]  /*12d0*/  FADD R33, R33, R36 ;  /* 0x0000002421217221 */ /* 0x000fe20000000000 */
[----:B------:R-:W-:Y:S01]  /*12e0*/  FADD R34, RZ, R34 ;  /* 0x00000022ff227221 */ /* 0x000fe20000000000 */
[----:B------:R-:W-:-:S02]  /*12f0*/  FADD R24, RZ, R24 ;  /* 0x00000018ff187221 */ /* 0x000fc40000000000 */
[----:B------:R-:W-:Y:S01]  /*1300*/  FADD R33, RZ, R33 ;  /* 0x00000021ff217221 */ /* 0x000fe20000000000 */
[----:B---3--:R-:W-:Y:S02]  /*1310*/  SEL R25, R12, RZ, P1 ;  /* 0x000000ff0c197207 */ /* 0x008fe40000800000 */
[----:B------:R-:W-:Y:S02]  /*1320*/  SEL R27, R13, RZ, P1 ;  /* 0x000000ff0d1b7207 */ /* 0x000fe40000800000 */
[----:B------:R-:W-:Y:S01]  /*1330*/  SEL R15, R15, RZ, P1 ;  /* 0x000000ff0f0f7207 */ /* 0x000fe20000800000 */
[----:B------:R-:W-:Y:S02]  /*1340*/  IMAD.U32 R9, R25, 0x10000, RZ ;  /* 0x0001000019097824 */ /* 0x000fe400078e00ff */
[----:B------:R-:W-:Y:S02]  /*1350*/  IMAD.U32 R13, R27, 0x10000, RZ ;  /* 0x000100001b0d7824 */ /* 0x000fe400078e00ff */
[----:B------:R-:W-:Y:S01]  /*1360*/  IMAD.U32 R10, R15, 0x10000, RZ ;  /* 0x000100000f0a7824 */ /* 0x000fe200078e00ff */
[----:B----4-:R-:W-:-:S02]  /*1370*/  SEL R16, R16, RZ, P1 ;  /* 0x000000ff10107207 */ /* 0x010fc40000800000 */
[----:B------:R-:W-:Y:S02]  /*1380*/  SEL R19, R19, RZ, P1 ;  /* 0x000000ff13137207 */ /* 0x000fe40000800000 */
[----:B------:R-:W-:Y:S01]  /*1390*/  SEL R17, R17, RZ, P1 ;  /* 0x000000ff11117207 */ /* 0x000fe20000800000 */
[----:B------:R-:W-:Y:S02]  /*13a0*/  IMAD.U32 R8, R16, 0x10000, RZ ;  /* 0x0001000010087824 */ /* 0x000fe400078e00ff */
[----:B------:R-:W-:Y:S02]  /*13b0*/  IMAD.U32 R7, R19, 0x10000, RZ ;  /* 0x0001000013077824 */ /* 0x000fe400078e00ff */
[----:B------:R-:W-:Y:S01]  /*13c0*/  IMAD.U32 R12, R17, 0x10000, RZ ;  /* 0x00010000110c7824 */ /* 0x000fe200078e00ff */
[----:B------:R-:W-:Y:S01]  /*13d0*/  FADD R8, R9, R8 ;  /* 0x0000000809087221 */ /* 0x000fe20000000000 */
[----:B------:R-:W-:Y:S01]  /*13e0*/  FADD R7, R10, R7 ;  /* 0x000000070a077221 */ /* 0x000fe20000000000 */
[----:B------:R-:W3:Y:S01]  /*13f0*/  LDS R9, [R2.X4+0xc] ;  /* 0x00000c0002097984 */ /* 0x000ee20000004800 */
[----:B------:R-:W-:-:S03]  /*1400*/  FADD R12, R13, R12 ;  /* 0x0000000c0d0c7221 */ /* 0x000fc60000000000 */
[----:B------:R-:W4:Y:S04]  /*1410*/  LDS R10, [R2.X4+0x10] ;  /* 0x00001000020a7984 */ /* 0x000f280000004800 */
[----:B------:R0:W3:Y:S01]  /*1420*/  LDS R13, [R2.X4+0x1c] ;  /* 0x00001c00020d7984 */ /* 0x0000e20000004800 */
[----:B------:R-:W-:Y:S02]  /*1430*/  PRMT R16, R15, 0x7632, R16 ;  /* 0x000076320f107816 */ /* 0x000fe40000000010 */
[----:B------:R-:W-:Y:S02]  /*1440*/  PRMT R25, R25, 0x7632, R25 ;  /* 0x0000763219197816 */ /* 0x000fe40000000019 */
[----:B------:R-:W-:Y:S02]  /*1450*/  PRMT R29, R16, 0x7632, R29 ;  /* 0x00007632101d7816 */ /* 0x000fe4000000001d */
[----:B------:R-:W-:Y:S01]  /*1460*/  SEL R14, R14, RZ, P1 ;  /* 0x000000ff0e0e7207 */ /* 0x000fe20000800000 */
[----:B0-----:R-:W-:Y:S01]  /*1470*/  IMAD.U32 R2, R25, 0x10000, RZ ;  /* 0x0001000019027824 */ /* 0x001fe200078e00ff */
[----:B------:R-:W-:Y:S01]  /*1480*/  SEL R18, R18, RZ, P1 ;  /* 0x000000ff12127207 */ /* 0x000fe20000800000 */
[----:B------:R-:W-:Y:S01]  /*1490*/  IMAD.U32 R29, R29, 0x10000, RZ ;  /* 0x000100001d1d7824 */ /* 0x000fe200078e00ff */
[----:B------:R-:W-:-:S02]  /*14a0*/  PRMT R28, R14, 0x7632, R28 ;  /* 0x000076320e1c7816 */ /* 0x000fc4000000001c */
[----:B------:R-:W-:Y:S01]  /*14b0*/  PRMT R30, R19, 0x7632, R30 ;  /* 0x00007632131e7816 */ /* 0x000fe2000000001e */
[----:B------:R-:W-:Y:S01]  /*14c0*/  FADD R2, R2, R29 ;  /* 0x0000001d02027221 */ /* 0x000fe20000000000 */
[----:B------:R-:W-:Y:S02]  /*14d0*/  PRMT R27, R27, 0x7632, R27 ;  /* 0x000076321b1b7816 */ /* 0x000fe4000000001b */
[----:B------:R-:W-:Y:S02]  /*14e0*/  PRMT R19, R17, 0x7632, R19 ;  /* 0x0000763211137816 */ /* 0x000fe40000000013 */
[C---:B------:R-:W-:Y:S01]  /*14f0*/  PRMT R15, R18.reuse, 0x7632, R15 ;  /* 0x00007632120f7816 */ /* 0x040fe2000000000f */
[----:B------:R-:W-:Y:S02]  /*1500*/  IMAD.U32 R17, R18, 0x10000, RZ ;  /* 0x0001000012117824 */ /* 0x000fe400078e00ff */
[----:B------:R-:W-:Y:S01]  /*1510*/  IMAD.U32 R25, R28, 0x10000, RZ ;  /* 0x000100001c197824 */ /* 0x000fe200078e00ff */
[----:B------:R-:W-:Y:S01]  /*1520*/  @P5 FSEL R4, R2, RZ, P4 ;  /* 0x000000ff02045208 */ /* 0x000fe20002000000 */
[----:B------:R-:W-:-:S02]  /*1530*/  IMAD.U32 R18, R27, 0x10000, RZ ;  /* 0x000100001b127824 */ /* 0x000fc400078e00ff */
[----:B------:R-:W-:Y:S02]  /*1540*/  IMAD.U32 R19, R19, 0x10000, RZ ;  /* 0x0001000013137824 */ /* 0x000fe400078e00ff */
[----:B------:R-:W-:Y:S01]  /*1550*/  IMAD.U32 R28, R15, 0x10000, RZ ;  /* 0x000100000f1c7824 */ /* 0x000fe200078e00ff */
[----:B------:R-:W-:Y:S01]  /*1560*/  FADD R2, RZ, R21 ;  /* 0x00000015ff027221 */ /* 0x000fe20000000000 */
[----:B------:R-:W-:Y:S02]  /*1570*/  IMAD.U32 R14, R14, 0x10000, RZ ;  /* 0x000100000e0e7824 */ /* 0x000fe400078e00ff */
[----:B------:R-:W-:Y:S02]  /*1580*/  IMAD.U32 R16, R16, 0x10000, RZ ;  /* 0x0001000010107824 */ /* 0x000fe400078e00ff */
[----:B------:R-:W-:Y:S01]  /*1590*/  IMAD.U32 R27, R30, 0x10000, RZ ;  /* 0x000100001e1b7824 */ /* 0x000fe200078e00ff */
[----:B-1----:R-:W-:Y:S01]  /*15a0*/  @P5 FSEL R5, R7, RZ, P4 ;  /* 0x000000ff07055208 */ /* 0x002fe20002000000 */
[----:B------:R-:W-:Y:S01]  /*15b0*/  FADD R15, RZ, R26 ;  /* 0x0000001aff0f7221 */ /* 0x000fe20000000000 */
[----:B------:R-:W-:Y:S01]  /*15c0*/  FADD R18, R18, R19 ;  /* 0x0000001312127221 */ /* 0x000fe20000000000 */
[----:B------:R-:W-:Y:S01]  /*15d0*/  FADD R25, R25, R28 ;  /* 0x0000001c19197221 */ /* 0x000fe20000000000 */
[----:B--2---:R-:W-:Y:S01]  /*15e0*/  @P5 FSEL R0, R8, RZ, P4 ;  /* 0x000000ff08005208 */ /* 0x004fe20002000000 */
[----:B------:R-:W-:Y:S01]  /*15f0*/  FADD R14, R14, R17 ;  /* 0x000000110e0e7221 */ /* 0x000fe20000000000 */
[----:B------:R-:W-:Y:S01]  /*1600*/  FADD R16, R16, R27 ;  /* 0x0000001b10107221 */ /* 0x000fe20000000000 */
[----:B------:R-:W-:Y:S01]  /*1610*/  FSEL R7, R2, R5, !P2 ;  /* 0x0000000502077208 */ /* 0x000fe20005000000 */
[----:B------:R-:W-:Y:S01]  /*1620*/  FADD R17, RZ, R32 ;  /* 0x00000020ff117221 */ /* 0x000fe20000000000 */
[----:B------:R-:W-:Y:S01]  /*1630*/  FSEL R0, R15, R0, !P2 ;  /* 0x000000000f007208 */ /* 0x000fe20005000000 */
[----:B------:R-:W-:Y:S01]  /*1640*/  FADD R2, RZ, R23 ;  /* 0x00000017ff027221 */ /* 0x000fe20000000000 */
[----:B-----5:R-:W-:Y:S01]  /*1650*/  @P5 FSEL R6, R12, RZ, P4 ;  /* 0x000000ff0c065208 */ /* 0x020fe20002000000 */
[----:B------:R-:W-:Y:S01]  /*1660*/  FADD R15, RZ, R22 ;  /* 0x00000016ff0f7221 */ /* 0x000fe20000000000 */
[----:B---3--:R-:W-:-:S02]  /*1670*/  @P5 FSEL R9, R18, RZ, P4 ;  /* 0x000000ff12095208 */ /* 0x008fc40002000000 */
[----:B------:R-:W-:Y:S02]  /*1680*/  @P5 FSEL R11, R25, RZ, P4 ;  /* 0x000000ff190b5208 */ /* 0x000fe40002000000 */
[----:B----4-:R-:W-:Y:S02]  /*1690*/  @P5 FSEL R10, R14, RZ, P4 ;  /* 0x000000ff0e0a5208 */ /* 0x010fe40002000000 */
[----:B------:R-:W-:Y:S02]  /*16a0*/  @P5 FSEL R13, R16, RZ, P4 ;  /* 0x000000ff100d5208 */ /* 0x000fe40002000000 */
[----:B------:R-:W-:Y:S02]  /*16b0*/  FSEL R5, R33, R4, !P2 ;  /* 0x0000000421057208 */ /* 0x000fe40005000000 */
[----:B------:R-:W-:Y:S02]  /*16c0*/  FSEL R6, R17, R6, !P2 ;  /* 0x0000000611067208 */ /* 0x000fe40005000000 */
[----:B------:R-:W-:-:S02]  /*16d0*/  FSEL R9, R34, R9, !P2 ;  /* 0x0000000922097208 */ /* 0x000fc40005000000 */
[----:B------:R-:W-:Y:S02]  /*16e0*/  FSEL R11, R2, R11, !P2 ;  /* 0x0000000b020b7208 */ /* 0x000fe40005000000 */
[----:B------:R-:W-:Y:S02]  /*16f0*/  FSEL R10, R15, R10, !P2 ;  /* 0x0000000a0f0a7208 */ /* 0x000fe40005000000 */
[----:B------:R-:W-:Y:S02]  /*1700*/  FSEL R2, R24, R13, !P2 ;  /* 0x0000000d18027208 */ /* 0x000fe40005000000 */
[----:B------:R-:W-:Y:S01]  /*1710*/  F2FP.BF16.F32.PACK_AB R4, R5, R0 ;  /* 0x000000000504723e */ /* 0x000fe200000010ff */
[----:B------:R-:W-:Y:S01]  /*1720*/  IMAD.WIDE R20, R3, R20, c[0x0][0x188] ;  /* 0x0000620003147625 */ /* 0x000fe200078e0214 */
[----:B------:R-:W-:Y:S02]  /*1730*/  F2FP.BF16.F32.PACK_AB R5, R9, R6 ;  /* 0x000000060905723e */ /* 0x000fe400000010ff */
[----:B------:R-:W-:-:S02]  /*1740*/  F2FP.BF16.F32.PACK_AB R6, R11, R10 ;  /* 0x0000000a0b06723e */ /* 0x000fc400000010ff */
[----:B------:R-:W-:Y:S01]  /*1750*/  F2FP.BF16.F32.PACK_AB R7, R2, R7 ;  /* 0x000000070207723e */ /* 0x000fe200000010ff */
[----:B------:R-:W-:Y:S06]  /*1760*/  @!P0 EXIT ;  /* 0x000000000000894d */ /* 0x000fec0003800000 */
[----:B------:R-:W-:Y:S01]  /*1770*/  STG.E.128 [R20.64], R4 ;  /* 0x0000000414007986 */ /* 0x000fe2000c101d04 */
[----:B------:R-:W-:Y:S05]  /*1780*/  EXIT ;  /* 0x000000000000794d */ /* 0x000fea0003800000 */
.L_x_0:
[----:B------:R-:W-:-:S00]  /*1790*/  BRA `(.L_x_0) ;  /* 0xfffffff000007947 */ /* 0x000fc0000383ffff */
[----:B------:R-:W-:-:S00]  /*17a0*/  NOP ;  /* 0x0000000000007918 */ /* 0x000fc00000000000 */
        /* <DEDUP_REMOVED lines=13> */
.L_x_1:


//--------------------- .nv.shared.triton__0d1d2d3d4d5d6de7de --------------------------
	.section	.nv.shared.triton__0d1d2d3d4d5d6de7de,"aw",@nobits
	.align	16
